	.headerflags	@"EF_CUDA_TEXMODE_UNIFIED EF_CUDA_64BIT_ADDRESS EF_CUDA_ACCELERATORS EF_CUDA_SM90 EF_CUDA_VIRTUAL_SM(EF_CUDA_SM90)"
	.elftype	@"ET_EXEC"


//--------------------- .nv.info                  --------------------------
	.section	.nv.info,"",@"SHT_CUDA_INFO"
	.align	4


	//----- nvinfo : EIATTR_REGCOUNT
	.align		4
        /*0000*/ 	.byte	0x04, 0x2f
        /*0002*/ 	.short	(.L_3 - .L_2)
	.align		4
.L_2:
        /*0004*/ 	.word	index@(triton_poi_fused__native_batch_norm_legit_no_training_hardtanh_30)
        /*0008*/ 	.word	0x00000010


	//----- nvinfo : EIATTR_MIN_STACK_SIZE
	.align		4
.L_3:
        /*000c*/ 	.byte	0x04, 0x12
        /*000e*/ 	.short	(.L_5 - .L_4)
	.align		4
.L_4:
        /*0010*/ 	.word	index@(triton_poi_fused__native_batch_norm_legit_no_training_hardtanh_30)
        /*0014*/ 	.word	0x00000000


	//----- nvinfo : EIATTR_FRAME_SIZE
	.align		4
.L_5:
        /*0018*/ 	.byte	0x04, 0x11
        /*001a*/ 	.short	(.L_7 - .L_6)
	.align		4
.L_6:
        /*001c*/ 	.word	index@(triton_poi_fused__native_batch_norm_legit_no_training_hardtanh_30)
        /*0020*/ 	.word	0x00000000


	//----- nvinfo : EIATTR_MIN_STACK_SIZE
	.align		4
.L_7:
        /*0024*/ 	.byte	0x04, 0x12
        /*0026*/ 	.short	(.L_9 - .L_8)
	.align		4
.L_8:
        /*0028*/ 	.word	index@(triton_poi_fused__native_batch_norm_legit_no_training_hardtanh_30)
        /*002c*/ 	.word	0x00000000
.L_9:


//--------------------- .nv.info.triton_poi_fused__native_batch_norm_legit_no_training_hardtanh_30 --------------------------
	.section	.nv.info.triton_poi_fused__native_batch_norm_legit_no_training_hardtanh_30,"",@"SHT_CUDA_INFO"
	.sectionflags	@""
	.align	4


	//----- nvinfo : EIATTR_CUDA_API_VERSION
	.align		4
        /*0000*/ 	.byte	0x04, 0x37
        /*0002*/ 	.short	(.L_11 - .L_10)
.L_10:
        /*0004*/ 	.word	0x0000007c


	//----- nvinfo : EIATTR_KPARAM_INFO
	.align		4
.L_11:
        /*0008*/ 	.byte	0x04, 0x17
        /*000a*/ 	.short	(.L_13 - .L_12)
.L_12:
        /*000c*/ 	.word	0x00000000
        /*0010*/ 	.short	0x0006
        /*0012*/ 	.short	0x0030
        /*0014*/ 	.byte	0x00, 0xf0, 0x11, 0x00


	//----- nvinfo : EIATTR_KPARAM_INFO
	.align		4
.L_13:
        /*0018*/ 	.byte	0x04, 0x17
        /*001a*/ 	.short	(.L_15 - .L_14)
.L_14:
        /*001c*/ 	.word	0x00000000
        /*0020*/ 	.short	0x0005
        /*0022*/ 	.short	0x0028
        /*0024*/ 	.byte	0x00, 0xf4, 0x21, 0x00


	//----- nvinfo : EIATTR_KPARAM_INFO
	.align		4
.L_15:
        /*0028*/ 	.byte	0x04, 0x17
        /*002a*/ 	.short	(.L_17 - .L_16)
.L_16:
        /*002c*/ 	.word	0x00000000
        /*0030*/ 	.short	0x0004
        /*0032*/ 	.short	0x0020
        /*0034*/ 	.byte	0x00, 0xf4, 0x21, 0x00


	//----- nvinfo : EIATTR_KPARAM_INFO
	.align		4
.L_17:
        /*0038*/ 	.byte	0x04, 0x17
        /*003a*/ 	.short	(.L_19 - .L_18)
.L_18:
        /*003c*/ 	.word	0x00000000
        /*0040*/ 	.short	0x0003
        /*0042*/ 	.short	0x0018
        /*0044*/ 	.byte	0x00, 0xf4, 0x21, 0x00


	//----- nvinfo : EIATTR_KPARAM_INFO
	.align		4
.L_19:
        /*0048*/ 	.byte	0x04, 0x17
        /*004a*/ 	.short	(.L_21 - .L_20)
.L_20:
        /*004c*/ 	.word	0x00000000
        /*0050*/ 	.short	0x0002
        /*0052*/ 	.short	0x0010
        /*0054*/ 	.byte	0x00, 0xf4, 0x21, 0x00


	//----- nvinfo : EIATTR_KPARAM_INFO
	.align		4
.L_21:
        /*0058*/ 	.byte	0x04, 0x17
        /*005a*/ 	.short	(.L_23 - .L_22)
.L_22:
        /*005c*/ 	.word	0x00000000
        /*0060*/ 	.short	0x0001
        /*0062*/ 	.short	0x0008
        /*0064*/ 	.byte	0x00, 0xf4, 0x21, 0x00


	//----- nvinfo : EIATTR_KPARAM_INFO
	.align		4
.L_23:
        /*0068*/ 	.byte	0x04, 0x17
        /*006a*/ 	.short	(.L_25 - .L_24)
.L_24:
        /*006c*/ 	.word	0x00000000
        /*0070*/ 	.short	0x0000
        /*0072*/ 	.short	0x0000
        /*0074*/ 	.byte	0x00, 0xf4, 0x21, 0x00


	//----- nvinfo : EIATTR_SPARSE_MMA_MASK
	.align		4
.L_25:
        /*0078*/ 	.byte	0x03, 0x50
        /*007a*/ 	.short	0x0000


	//----- nvinfo : EIATTR_MAXREG_COUNT
	.align		4
        /*007c*/ 	.byte	0x03, 0x1b
        /*007e*/ 	.short	0x00ff


	//----- nvinfo : EIATTR_EXIT_INSTR_OFFSETS
	.align		4
        /*0080*/ 	.byte	0x04, 0x1c
        /*0082*/ 	.short	(.L_27 - .L_26)


	//   ....[0]....
.L_26:
        /*0084*/ 	.word	0x000003c0


	//----- nvinfo : EIATTR_REQNTID
	.align		4
.L_27:
        /*0088*/ 	.byte	0x04, 0x10
        /*008a*/ 	.short	(.L_29 - .L_28)
.L_28:
        /*008c*/ 	.word	0x00000080
        /*0090*/ 	.word	0x00000001
        /*0094*/ 	.word	0x00000001


	//----- nvinfo : EIATTR_CBANK_PARAM_SIZE
	.align		4
.L_29:
        /*0098*/ 	.byte	0x03, 0x19
        /*009a*/ 	.short	0x0034


	//----- nvinfo : EIATTR_PARAM_CBANK
	.align		4
        /*009c*/ 	.byte	0x04, 0x0a
        /*009e*/ 	.short	(.L_31 - .L_30)
	.align		4
.L_30:
        /*00a0*/ 	.word	index@(.nv.constant0.triton_poi_fused__native_batch_norm_legit_no_training_hardtanh_30)
        /*00a4*/ 	.short	0x0210
        /*00a6*/ 	.short	0x0034


	//----- nvinfo : EIATTR_SW_WAR
	.align		4
.L_31:
        /*00a8*/ 	.byte	0x04, 0x36
        /*00aa*/ 	.short	(.L_33 - .L_32)
.L_32:
        /*00ac*/ 	.word	0x00000008
.L_33:


//--------------------- .nv.callgraph             --------------------------
	.section	.nv.callgraph,"",@"SHT_CUDA_CALLGRAPH"
	.align	4
	.sectionentsize	8
	.align		4
        /*0000*/ 	.word	0x00000000
	.align		4
        /*0004*/ 	.word	0xffffffff
	.align		4
        /*0008*/ 	.word	0x00000000
	.align		4
        /*000c*/ 	.word	0xfffffffe
	.align		4
        /*0010*/ 	.word	0x00000000
	.align		4
        /*0014*/ 	.word	0xfffffffd
	.align		4
        /*0018*/ 	.word	0x00000000
	.align		4
        /*001c*/ 	.word	0xfffffffc


//--------------------- .nv.constant4             --------------------------
	.section	.nv.constant4,"a",@progbits
	.align	8
	.align		8
.nv.constant4:
        /*0000*/ 	.dword	_$_str
	.align		8
        /*0008*/ 	.dword	_$_str_$_2


//--------------------- .text.triton_poi_fused__native_batch_norm_legit_no_training_hardtanh_30 --------------------------
	.section	.text.triton_poi_fused__native_batch_norm_legit_no_training_hardtanh_30,"ax",@progbits
	.align	128
        .global         triton_poi_fused__native_batch_norm_legit_no_training_hardtanh_30
        .type           triton_poi_fused__native_batch_norm_legit_no_training_hardtanh_30,@function
        .size           triton_poi_fused__native_batch_norm_legit_no_training_hardtanh_30,(.L_x_1 - triton_poi_fused__native_batch_norm_legit_no_training_hardtanh_30)
        .other          triton_poi_fused__native_batch_norm_legit_no_training_hardtanh_30,@"STO_CUDA_ENTRY STV_DEFAULT"
triton_poi_fused__native_batch_norm_legit_no_training_hardtanh_30:
.text.triton_poi_fused__native_batch_norm_legit_no_training_hardtanh_30:
[----:B------:R-:W-:Y:S01]  /*0000*/  LDC R1, c[0x0][0x28] ;  /* 0x00000a00ff017b82 */ /* 0x000fe20000000800 */
[----:B------:R-:W1:Y:S07]  /*0010*/  S2R R0, SR_TID.X ;  /* 0x0000000000007919 */ /* 0x000e6e0000002100 */
[----:B------:R-:W2:Y:S01]  /*0020*/  LDC.64 R6, c[0x0][0x220] ;  /* 0x00008800ff067b82 */ /* 0x000ea20000000a00 */
[----:B------:R-:W-:Y:S01]  /*0030*/  ULDC.64 UR4, c[0x0][0x208] ;  /* 0x0000820000047ab9 */ /* 0x000fe20000000a00 */
[----:B------:R-:W3:Y:S06]  /*0040*/  S2R R5, SR_CTAID.X ;  /* 0x0000000000057919 */ /* 0x000eec0000002500 */
[----:B------:R-:W4:Y:S08]  /*0050*/  LDC.64 R8, c[0x0][0x228] ;  /* 0x00008a00ff087b82 */ /* 0x000f300000000a00 */
[----:B------:R-:W5:Y:S01]  /*0060*/  LDC.64 R10, c[0x0][0x230] ;  /* 0x00008c00ff0a7b82 */ /* 0x000f620000000a00 */
[----:B-1----:R-:W-:Y:S01]  /*0070*/  IMAD.SHL.U32 R0, R0, 0x2, RZ ;  /* 0x0000000200007824 */ /* 0x002fe200078e00ff */
[----:B---3--:R-:W-:-:S04]  /*0080*/  SHF.R.S32.HI R3, RZ, 0x17, R5 ;  /* 0x00000017ff037819 */ /* 0x008fc80000011405 */
[----:B------:R-:W-:Y:S02]  /*0090*/  LOP3.LUT R0, R0, 0xfe, RZ, 0xc0, !PT ;  /* 0x000000fe00007812 */ /* 0x000fe400078ec0ff */
[----:B------:R-:W-:-:S03]  /*00a0*/  SGXT R3, R3, 0x1 ;  /* 0x000000010303781a */ /* 0x000fc60000000200 */
[----:B------:R-:W-:Y:S02]  /*00b0*/  IMAD R0, R5, 0x100, R0 ;  /* 0x0000010005007824 */ /* 0x000fe400078e0200 */
[----:B------:R-:W1:Y:S03]  /*00c0*/  LDC.64 R4, c[0x0][0x218] ;  /* 0x00008600ff047b82 */ /* 0x000e660000000a00 */
[----:B------:R-:W-:-:S04]  /*00d0*/  LEA.HI R3, R3, R0, RZ, 0x4 ;  /* 0x0000000003037211 */ /* 0x000fc800078f20ff */
[--C-:B------:R-:W-:Y:S02]  /*00e0*/  SHF.R.S32.HI R2, RZ, 0x4, R3.reuse ;  /* 0x00000004ff027819 */ /* 0x100fe40000011403 */
[----:B------:R-:W-:-:S04]  /*00f0*/  SHF.R.S32.HI R3, RZ, 0x1f, R3 ;  /* 0x0000001fff037819 */ /* 0x000fc80000011403 */
[----:B------:R-:W-:-:S04]  /*0100*/  LEA.HI R3, R3, R2, RZ, 0x7 ;  /* 0x0000000203037211 */ /* 0x000fc800078f38ff */
[----:B------:R-:W-:-:S05]  /*0110*/  LOP3.LUT R3, R3, 0xffffff80, RZ, 0xc0, !PT ;  /* 0xffffff8003037812 */ /* 0x000fca00078ec0ff */
[----:B------:R-:W-:Y:S02]  /*0120*/  IMAD.IADD R13, R2, 0x1, -R3 ;  /* 0x00000001020d7824 */ /* 0x000fe400078e0a03 */
[----:B------:R-:W3:Y:S02]  /*0130*/  LDC.64 R2, c[0x0][0x210] ;  /* 0x00008400ff027b82 */ /* 0x000ee40000000a00 */
[----:B--2---:R-:W-:-:S06]  /*0140*/  IMAD.WIDE R6, R13, 0x4, R6 ;  /* 0x000000040d067825 */ /* 0x004fcc00078e0206 */
[----:B------:R-:W2:Y:S01]  /*0150*/  LDG.E.EL R6, desc[UR4][R6.64] ;  /* 0x0000000406067981 */ /* 0x000ea2000c2e1900 */
[----:B-1----:R-:W-:-:S06]  /*0160*/  IMAD.WIDE R4, R13, 0x4, R4 ;  /* 0x000000040d047825 */ /* 0x002fcc00078e0204 */
[----:B------:R-:W2:Y:S01]  /*0170*/  LDG.E.EL R4, desc[UR4][R4.64] ;  /* 0x0000000404047981 */ /* 0x000ea2000c2e1900 */
[----:B---3--:R-:W-:-:S06]  /*0180*/  IMAD.WIDE R2, R0, 0x4, R2 ;  /* 0x0000000400027825 */ /* 0x008fcc00078e0202 */
[----:B------:R-:W3:Y:S01]  /*0190*/  LDG.E.64 R2, desc[UR4][R2.64] ;  /* 0x0000000402027981 */ /* 0x000ee2000c1e1b00 */
[----:B----4-:R-:W-:-:S04]  /*01a0*/  IMAD.WIDE R8, R13, 0x4, R8 ;  /* 0x000000040d087825 */ /* 0x010fc800078e0208 */
[----:B-----5:R-:W-:Y:S02]  /*01b0*/  IMAD.WIDE R10, R13, 0x4, R10 ;  /* 0x000000040d0a7825 */ /* 0x020fe400078e020a */
[----:B------:R-:W4:Y:S04]  /*01c0*/  LDG.E.EL R8, desc[UR4][R8.64] ;  /* 0x0000000408087981 */ /* 0x000f28000c2e1900 */
[----:B------:R-:W4:Y:S01]  /*01d0*/  LDG.E.EL R11, desc[UR4][R10.64] ;  /* 0x000000040a0b7981 */ /* 0x000f22000c2e1900 */
[----:B------:R-:W-:Y:S02]  /*01e0*/  IMAD.MOV.U32 R12, RZ, RZ, 0x3e800000 ;  /* 0x3e800000ff0c7424 */ /* 0x000fe400078e00ff */
[----:B--2---:R-:W-:-:S04]  /*01f0*/  FADD R6, R6, 9.9999997473787516356e-06 ;  /* 0x3727c5ac06067421 */ /* 0x004fc80000000000 */
[----:B------:R-:W1:Y:S02]  /*0200*/  MUFU.SQRT R7, R6 ;  /* 0x0000000600077308 */ /* 0x000e640000002000 */
[C---:B-1----:R-:W-:Y:S02]  /*0210*/  FSETP.GT.AND P0, PT, R7.reuse, 8.50705917302346158658e+37, PT ;  /* 0x7e8000000700780b */ /* 0x042fe40003f04000 */
[----:B------:R-:W-:-:S11]  /*0220*/  FSETP.GEU.AND P1, PT, R7, 1.175494350822287508e-38, PT ;  /* 0x008000000700780b */ /* 0x000fd60003f2e000 */
[----:B------:R-:W-:-:S04]  /*0230*/  @P0 FMUL R7, R7, 0.25 ;  /* 0x3e80000007070820 */ /* 0x000fc80000400000 */
[----:B------:R-:W-:-:S06]  /*0240*/  @!P1 FMUL R7, R7, 16777216 ;  /* 0x4b80000007079820 */ /* 0x000fcc0000400000 */
[----:B------:R-:W1:Y:S01]  /*0250*/  MUFU.RCP R7, R7 ;  /* 0x0000000700077308 */ /* 0x000e620000001000 */
[----:B------:R-:W-:Y:S01]  /*0260*/  FSEL R12, R12, 1, P0 ;  /* 0x3f8000000c0c7808 */ /* 0x000fe20000000000 */
[----:B---3--:R-:W-:-:S04]  /*0270*/  FADD R2, R2, -R4 ;  /* 0x8000000402027221 */ /* 0x008fc80000000000 */
[----:B------:R-:W-:Y:S01]  /*0280*/  @!P1 FMUL R12, R12, 16777216 ;  /* 0x4b8000000c0c9820 */ /* 0x000fe20000400000 */
[----:B------:R-:W-:-:S03]  /*0290*/  FADD R3, R3, -R4 ;  /* 0x8000000403037221 */ /* 0x000fc60000000000 */
[----:B-1----:R-:W-:-:S04]  /*02a0*/  FMUL R12, R7, R12 ;  /* 0x0000000c070c7220 */ /* 0x002fc80000400000 */
[-C--:B------:R-:W-:Y:S01]  /*02b0*/  FMUL R4, R2, R12.reuse ;  /* 0x0000000c02047220 */ /* 0x080fe20000400000 */
[----:B------:R-:W-:Y:S02]  /*02c0*/  FMUL R12, R3, R12 ;  /* 0x0000000c030c7220 */ /* 0x000fe40000400000 */
[----:B------:R-:W1:Y:S01]  /*02d0*/  LDC.64 R2, c[0x0][0x238] ;  /* 0x00008e00ff027b82 */ /* 0x000e620000000a00 */
[C-C-:B----4-:R-:W-:Y:S01]  /*02e0*/  FFMA R4, R8.reuse, R4, R11.reuse ;  /* 0x0000000408047223 */ /* 0x150fe2000000000b */
[----:B------:R-:W-:-:S04]  /*02f0*/  FFMA R12, R8, R12, R11 ;  /* 0x0000000c080c7223 */ /* 0x000fc8000000000b */
[----:B------:R-:W-:Y:S02]  /*0300*/  FSETP.GTU.AND P0, PT, R4, RZ, PT ;  /* 0x000000ff0400720b */ /* 0x000fe40003f0c000 */
[----:B------:R-:W-:Y:S02]  /*0310*/  FSETP.GTU.AND P1, PT, R12, RZ, PT ;  /* 0x000000ff0c00720b */ /* 0x000fe40003f2c000 */
[----:B------:R-:W-:Y:S02]  /*0320*/  FSEL R4, R4, RZ, P0 ;  /* 0x000000ff04047208 */ /* 0x000fe40000000000 */
[----:B------:R-:W-:Y:S02]  /*0330*/  FSEL R5, R12, RZ, P1 ;  /* 0x000000ff0c057208 */ /* 0x000fe40000800000 */
[----:B------:R-:W-:Y:S02]  /*0340*/  FSETP.GEU.AND P2, PT, R4, 6, PT ;  /* 0x40c000000400780b */ /* 0x000fe40003f4e000 */
[----:B------:R-:W-:-:S02]  /*0350*/  FSETP.GEU.AND P3, PT, R5, 6, PT ;  /* 0x40c000000500780b */ /* 0x000fc40003f6e000 */
[----:B------:R-:W-:Y:S02]  /*0360*/  FSETP.NAN.AND P0, PT, R4, R4, PT ;  /* 0x000000040400720b */ /* 0x000fe40003f08000 */
[----:B------:R-:W-:Y:S01]  /*0370*/  FSETP.NAN.AND P1, PT, R5, R5, PT ;  /* 0x000000050500720b */ /* 0x000fe20003f28000 */
[----:B-1----:R-:W-:-:S06]  /*0380*/  IMAD.WIDE R2, R0, 0x4, R2 ;  /* 0x0000000400027825 */ /* 0x002fcc00078e0202 */
[----:B------:R-:W-:Y:S02]  /*0390*/  @P2 SEL R4, R4, 0x40c00000, P0 ;  /* 0x40c0000004042807 */ /* 0x000fe40000000000 */
[----:B------:R-:W-:-:S05]  /*03a0*/  @P3 SEL R5, R5, 0x40c00000, P1 ;  /* 0x40c0000005053807 */ /* 0x000fca0000800000 */
[----:B------:R-:W-:Y:S01]  /*03b0*/  STG.E.64 desc[UR4][R2.64], R4 ;  /* 0x0000000402007986 */ /* 0x000fe2000c101b04 */
[----:B------:R-:W-:Y:S05]  /*03c0*/  EXIT ;  /* 0x000000000000794d */ /* 0x000fea0003800000 */
.L_x_0:
[----:B------:R-:W-:-:S00]  /*03d0*/  BRA `(.L_x_0) ;  /* 0xfffffffc00fc7947 */ /* 0x000fc0000383ffff */
[----:B------:R-:W-:-:S00]  /*03e0*/  NOP ;  /* 0x0000000000007918 */ /* 0x000fc00000000000 */
        /* <DEDUP_REMOVED lines=9> */
.L_x_1:


//--------------------- .nv.global.init           --------------------------
	.section	.nv.global.init,"aw",@progbits
.nv.global.init:
	.type		_$_str,@object
	.size		_$_str,(_$_str_$_2 - _$_str)
_$_str:
        /*0000*/ 	.byte	0x5f, 0x5f, 0x43, 0x55, 0x44, 0x41, 0x5f, 0x46, 0x54, 0x5a, 0x00
	.type		_$_str_$_2,@object
	.size		_$_str_$_2,(.L_1 - _$_str_$_2)
_$_str_$_2:
        /*000b*/ 	.byte	0x5f, 0x5f, 0x43, 0x55, 0x44, 0x41, 0x5f, 0x50, 0x52, 0x45, 0x43, 0x5f, 0x53, 0x51, 0x52, 0x54
        /*001b*/ 	.byte	0x00
.L_1:


//--------------------- .nv.constant0.triton_poi_fused__native_batch_norm_legit_no_training_hardtanh_30 --------------------------
	.section	.nv.constant0.triton_poi_fused__native_batch_norm_legit_no_training_hardtanh_30,"a",@progbits
	.sectionflags	@""
	.align	4
.nv.constant0.triton_poi_fused__native_batch_norm_legit_no_training_hardtanh_30:
	.zero		580
